//
// Generated by NVIDIA NVVM Compiler
//
// Compiler Build ID: CL-36424714
// Cuda compilation tools, release 13.0, V13.0.88
// Based on NVVM 20.0.0
//

.version 9.0
.target sm_100
.address_size 64

	// .globl	_Z15bounceBackD3Q19PdPKdPKiii

.visible .entry _Z15bounceBackD3Q19PdPKdPKiii(
	.param .u64 .ptr .align 1 _Z15bounceBackD3Q19PdPKdPKiii_param_0,
	.param .u64 .ptr .align 1 _Z15bounceBackD3Q19PdPKdPKiii_param_1,
	.param .u64 .ptr .align 1 _Z15bounceBackD3Q19PdPKdPKiii_param_2,
	.param .u32 _Z15bounceBackD3Q19PdPKdPKiii_param_3,
	.param .u32 _Z15bounceBackD3Q19PdPKdPKiii_param_4
)
{
	.reg .pred 	%p<2>;
	.reg .b32 	%r<25>;
	.reg .b64 	%rd<66>;
	.reg .b64 	%fd<20>;

	ld.param.u64 	%rd1, [_Z15bounceBackD3Q19PdPKdPKiii_param_0];
	ld.param.u64 	%rd2, [_Z15bounceBackD3Q19PdPKdPKiii_param_1];
	ld.param.u64 	%rd3, [_Z15bounceBackD3Q19PdPKdPKiii_param_2];
	ld.param.u32 	%r3, [_Z15bounceBackD3Q19PdPKdPKiii_param_3];
	ld.param.u32 	%r2, [_Z15bounceBackD3Q19PdPKdPKiii_param_4];
	mov.u32 	%r4, %ctaid.x;
	mov.u32 	%r5, %ntid.x;
	mov.u32 	%r6, %tid.x;
	mad.lo.s32 	%r1, %r4, %r5, %r6;
	setp.ge.s32 	%p1, %r1, %r3;
	@%p1 bra 	$L__BB0_2;
	cvta.to.global.u64 	%rd4, %rd2;
	cvta.to.global.u64 	%rd5, %rd1;
	cvta.to.global.u64 	%rd6, %rd3;
	mul.wide.s32 	%rd7, %r1, 4;
	add.s64 	%rd8, %rd6, %rd7;
	ld.global.u32 	%r7, [%rd8];
	mul.wide.s32 	%rd9, %r7, 8;
	add.s64 	%rd10, %rd4, %rd9;
	ld.global.f64 	%fd1, [%rd10+-8];
	add.s64 	%rd11, %rd5, %rd9;
	st.global.f64 	[%rd11+-8], %fd1;
	shl.b32 	%r8, %r2, 1;
	mul.wide.s32 	%rd12, %r8, 8;
	add.s64 	%rd13, %rd10, %rd12;
	ld.global.f64 	%fd2, [%rd13+-8];
	mul.wide.s32 	%rd14, %r2, 8;
	add.s64 	%rd15, %rd11, %rd14;
	st.global.f64 	[%rd15+-8], %fd2;
	add.s64 	%rd16, %rd10, %rd14;
	ld.global.f64 	%fd3, [%rd16+-8];
	add.s64 	%rd17, %rd11, %rd12;
	st.global.f64 	[%rd17+-8], %fd3;
	shl.b32 	%r9, %r2, 2;
	mul.wide.s32 	%rd18, %r9, 8;
	add.s64 	%rd19, %rd10, %rd18;
	ld.global.f64 	%fd4, [%rd19+-8];
	mul.lo.s32 	%r10, %r2, 3;
	mul.wide.s32 	%rd20, %r10, 8;
	add.s64 	%rd21, %rd11, %rd20;
	st.global.f64 	[%rd21+-8], %fd4;
	add.s64 	%rd22, %rd10, %rd20;
	ld.global.f64 	%fd5, [%rd22+-8];
	add.s64 	%rd23, %rd11, %rd18;
	st.global.f64 	[%rd23+-8], %fd5;
	mul.lo.s32 	%r11, %r2, 6;
	mul.wide.s32 	%rd24, %r11, 8;
	add.s64 	%rd25, %rd10, %rd24;
	ld.global.f64 	%fd6, [%rd25+-8];
	mul.lo.s32 	%r12, %r2, 5;
	mul.wide.s32 	%rd26, %r12, 8;
	add.s64 	%rd27, %rd11, %rd26;
	st.global.f64 	[%rd27+-8], %fd6;
	add.s64 	%rd28, %rd10, %rd26;
	ld.global.f64 	%fd7, [%rd28+-8];
	add.s64 	%rd29, %rd11, %rd24;
	st.global.f64 	[%rd29+-8], %fd7;
	mul.lo.s32 	%r13, %r2, 10;
	mul.wide.s32 	%rd30, %r13, 8;
	add.s64 	%rd31, %rd10, %rd30;
	ld.global.f64 	%fd8, [%rd31+-8];
	mul.lo.s32 	%r14, %r2, 7;
	mul.wide.s32 	%rd32, %r14, 8;
	add.s64 	%rd33, %rd11, %rd32;
	st.global.f64 	[%rd33+-8], %fd8;
	mul.lo.s32 	%r15, %r2, 9;
	mul.wide.s32 	%rd34, %r15, 8;
	add.s64 	%rd35, %rd10, %rd34;
	ld.global.f64 	%fd9, [%rd35+-8];
	shl.b32 	%r16, %r2, 3;
	mul.wide.s32 	%rd36, %r16, 8;
	add.s64 	%rd37, %rd11, %rd36;
	st.global.f64 	[%rd37+-8], %fd9;
	add.s64 	%rd38, %rd10, %rd36;
	ld.global.f64 	%fd10, [%rd38+-8];
	add.s64 	%rd39, %rd11, %rd34;
	st.global.f64 	[%rd39+-8], %fd10;
	add.s64 	%rd40, %rd10, %rd32;
	ld.global.f64 	%fd11, [%rd40+-8];
	add.s64 	%rd41, %rd11, %rd30;
	st.global.f64 	[%rd41+-8], %fd11;
	mul.lo.s32 	%r17, %r2, 14;
	mul.wide.s32 	%rd42, %r17, 8;
	add.s64 	%rd43, %rd10, %rd42;
	ld.global.f64 	%fd12, [%rd43+-8];
	mul.lo.s32 	%r18, %r2, 11;
	mul.wide.s32 	%rd44, %r18, 8;
	add.s64 	%rd45, %rd11, %rd44;
	st.global.f64 	[%rd45+-8], %fd12;
	mul.lo.s32 	%r19, %r2, 13;
	mul.wide.s32 	%rd46, %r19, 8;
	add.s64 	%rd47, %rd10, %rd46;
	ld.global.f64 	%fd13, [%rd47+-8];
	mul.lo.s32 	%r20, %r2, 12;
	mul.wide.s32 	%rd48, %r20, 8;
	add.s64 	%rd49, %rd11, %rd48;
	st.global.f64 	[%rd49+-8], %fd13;
	add.s64 	%rd50, %rd10, %rd48;
	ld.global.f64 	%fd14, [%rd50+-8];
	add.s64 	%rd51, %rd11, %rd46;
	st.global.f64 	[%rd51+-8], %fd14;
	add.s64 	%rd52, %rd10, %rd44;
	ld.global.f64 	%fd15, [%rd52+-8];
	add.s64 	%rd53, %rd11, %rd42;
	st.global.f64 	[%rd53+-8], %fd15;
	mul.lo.s32 	%r21, %r2, 18;
	mul.wide.s32 	%rd54, %r21, 8;
	add.s64 	%rd55, %rd10, %rd54;
	ld.global.f64 	%fd16, [%rd55+-8];
	mul.lo.s32 	%r22, %r2, 15;
	mul.wide.s32 	%rd56, %r22, 8;
	add.s64 	%rd57, %rd11, %rd56;
	st.global.f64 	[%rd57+-8], %fd16;
	mul.lo.s32 	%r23, %r2, 17;
	mul.wide.s32 	%rd58, %r23, 8;
	add.s64 	%rd59, %rd10, %rd58;
	ld.global.f64 	%fd17, [%rd59+-8];
	shl.b32 	%r24, %r2, 4;
	mul.wide.s32 	%rd60, %r24, 8;
	add.s64 	%rd61, %rd11, %rd60;
	st.global.f64 	[%rd61+-8], %fd17;
	add.s64 	%rd62, %rd10, %rd60;
	ld.global.f64 	%fd18, [%rd62+-8];
	add.s64 	%rd63, %rd11, %rd58;
	st.global.f64 	[%rd63+-8], %fd18;
	add.s64 	%rd64, %rd10, %rd56;
	ld.global.f64 	%fd19, [%rd64+-8];
	add.s64 	%rd65, %rd11, %rd54;
	st.global.f64 	[%rd65+-8], %fd19;
$L__BB0_2:
	ret;

}


// ===== COMPILED SASS (sm_100) =====

	.target	sm_100

	.elftype	@"ET_EXEC"


//--------------------- .note.nv.tkinfo           --------------------------
	.section	.note.nv.tkinfo,"",@"SHT_NOTE"
	.sectionflags	@"SHF_NOTE_NV_TKINFO"
	.tkinfo
        /*0018*/ 	.word	0x00000002
        /*0030*/ 	.string	""
        /*0030*/ 	.string	"ptxas"
        /*0030*/ 	.string	"Cuda compilation tools, release 13.0, V13.0.88"
        /*0030*/ 	.string	"Build cuda_13.0.r13.0/compiler.36424714_0"
        /*0030*/ 	.string	"-arch sm_100 -m 64 "



//--------------------- .note.nv.cuinfo           --------------------------
	.section	.note.nv.cuinfo,"",@"SHT_NOTE"
	.sectionflags	@"SHF_NOTE_NV_CUINFO"
        /*0018*/ 	.short	0x0002
        /*001a*/ 	.short	0x0064
        /*001c*/ 	.short	0x0082
	.zero		2


//--------------------- .nv.info                  --------------------------
	.section	.nv.info,"",@"SHT_CUDA_INFO"
	.align	4


	//----- nvinfo : EIATTR_REGCOUNT
	.align		4
        /*0000*/ 	.byte	0x04, 0x2f
        /*0002*/ 	.short	(.L_1 - .L_0)
	.align		4
.L_0:
        /*0004*/ 	.word	index@(_Z15bounceBackD3Q19PdPKdPKiii)
        /*0008*/ 	.word	0x00000020


	//----- nvinfo : EIATTR_FRAME_SIZE
	.align		4
.L_1:
        /*000c*/ 	.byte	0x04, 0x11
        /*000e*/ 	.short	(.L_3 - .L_2)
	.align		4
.L_2:
        /*0010*/ 	.word	index@(_Z15bounceBackD3Q19PdPKdPKiii)
        /*0014*/ 	.word	0x00000000


	//----- nvinfo : EIATTR_MIN_STACK_SIZE
	.align		4
.L_3:
        /*0018*/ 	.byte	0x04, 0x12
        /*001a*/ 	.short	(.L_5 - .L_4)
	.align		4
.L_4:
        /*001c*/ 	.word	index@(_Z15bounceBackD3Q19PdPKdPKiii)
        /*0020*/ 	.word	0x00000000
.L_5:


//--------------------- .nv.compat                --------------------------
	.section	.nv.compat,"",@"SHT_CUDA_COMPAT_INFO"
	.align	4
        /*0000*/ 	.byte	0x02, 0x09, 0x00, 0x00, 0x02, 0x02, 0x01, 0x00, 0x02, 0x05, 0x05, 0x00, 0x03, 0x07, 0x01, 0x01
        /*0010*/ 	.byte	0x02, 0x03, 0x00, 0x00, 0x02, 0x06, 0x01, 0x00, 0x04, 0x0b, 0x08, 0x00, 0x09, 0x00, 0x00, 0x00
        /*0020*/ 	.byte	0x00, 0x00, 0x00, 0x00


//--------------------- .nv.info._Z15bounceBackD3Q19PdPKdPKiii --------------------------
	.section	.nv.info._Z15bounceBackD3Q19PdPKdPKiii,"",@"SHT_CUDA_INFO"
	.sectionflags	@""
	.align	4


	//----- nvinfo : EIATTR_CUDA_API_VERSION
	.align		4
        /*0000*/ 	.byte	0x04, 0x37
        /*0002*/ 	.short	(.L_7 - .L_6)
.L_6:
        /*0004*/ 	.word	0x00000082


	//----- nvinfo : EIATTR_KPARAM_INFO
	.align		4
.L_7:
        /*0008*/ 	.byte	0x04, 0x17
        /*000a*/ 	.short	(.L_9 - .L_8)
.L_8:
        /*000c*/ 	.word	0x00000000
        /*0010*/ 	.short	0x0004
        /*0012*/ 	.short	0x001c
        /*0014*/ 	.byte	0x00, 0xf0, 0x11, 0x00


	//----- nvinfo : EIATTR_KPARAM_INFO
	.align		4
.L_9:
        /*0018*/ 	.byte	0x04, 0x17
        /*001a*/ 	.short	(.L_11 - .L_10)
.L_10:
        /*001c*/ 	.word	0x00000000
        /*0020*/ 	.short	0x0003
        /*0022*/ 	.short	0x0018
        /*0024*/ 	.byte	0x00, 0xf0, 0x11, 0x00


	//----- nvinfo : EIATTR_KPARAM_INFO
	.align		4
.L_11:
        /*0028*/ 	.byte	0x04, 0x17
        /*002a*/ 	.short	(.L_13 - .L_12)
.L_12:
        /*002c*/ 	.word	0x00000000
        /*0030*/ 	.short	0x0002
        /*0032*/ 	.short	0x0010
        /*0034*/ 	.byte	0x00, 0xf5, 0x21, 0x00


	//----- nvinfo : EIATTR_KPARAM_INFO
	.align		4
.L_13:
        /*0038*/ 	.byte	0x04, 0x17
        /*003a*/ 	.short	(.L_15 - .L_14)
.L_14:
        /*003c*/ 	.word	0x00000000
        /*0040*/ 	.short	0x0001
        /*0042*/ 	.short	0x0008
        /*0044*/ 	.byte	0x00, 0xf5, 0x21, 0x00


	//----- nvinfo : EIATTR_KPARAM_INFO
	.align		4
.L_15:
        /*0048*/ 	.byte	0x04, 0x17
        /*004a*/ 	.short	(.L_17 - .L_16)
.L_16:
        /*004c*/ 	.word	0x00000000
        /*0050*/ 	.short	0x0000
        /*0052*/ 	.short	0x0000
        /*0054*/ 	.byte	0x00, 0xf5, 0x21, 0x00


	//----- nvinfo : EIATTR_SPARSE_MMA_MASK
	.align		4
.L_17:
        /*0058*/ 	.byte	0x03, 0x50
        /*005a*/ 	.short	0x0000


	//----- nvinfo : EIATTR_MAXREG_COUNT
	.align		4
        /*005c*/ 	.byte	0x03, 0x1b
        /*005e*/ 	.short	0x00ff


	//----- nvinfo : EIATTR_MERCURY_ISA_VERSION
	.align		4
        /*0060*/ 	.byte	0x03, 0x5f
        /*0062*/ 	.short	0x0101


	//----- nvinfo : EIATTR_VRC_CTA_INIT_COUNT
	.align		4
        /*0064*/ 	.byte	0x02, 0x4a
	.zero		1
	.zero		1


	//----- nvinfo : EIATTR_EXIT_INSTR_OFFSETS
	.align		4
        /*0068*/ 	.byte	0x04, 0x1c
        /*006a*/ 	.short	(.L_19 - .L_18)


	//   ....[0]....
.L_18:
        /*006c*/ 	.word	0x00000070


	//   ....[1]....
        /*0070*/ 	.word	0x000006c0


	//----- nvinfo : EIATTR_CBANK_PARAM_SIZE
	.align		4
.L_19:
        /*0074*/ 	.byte	0x03, 0x19
        /*0076*/ 	.short	0x0020


	//----- nvinfo : EIATTR_PARAM_CBANK
	.align		4
        /*0078*/ 	.byte	0x04, 0x0a
        /*007a*/ 	.short	(.L_21 - .L_20)
	.align		4
.L_20:
        /*007c*/ 	.word	index@(.nv.constant0._Z15bounceBackD3Q19PdPKdPKiii)
        /*0080*/ 	.short	0x0380
        /*0082*/ 	.short	0x0020


	//----- nvinfo : EIATTR_SW_WAR
	.align		4
.L_21:
        /*0084*/ 	.byte	0x04, 0x36
        /*0086*/ 	.short	(.L_23 - .L_22)
.L_22:
        /*0088*/ 	.word	0x00000008
.L_23:


//--------------------- .nv.callgraph             --------------------------
	.section	.nv.callgraph,"",@"SHT_CUDA_CALLGRAPH"
	.align	4
	.sectionentsize	8
	.align		4
        /*0000*/ 	.word	0x00000000
	.align		4
        /*0004*/ 	.word	0xffffffff
	.align		4
        /*0008*/ 	.word	0x00000000
	.align		4
        /*000c*/ 	.word	0xfffffffe
	.align		4
        /*0010*/ 	.word	0x00000000
	.align		4
        /*0014*/ 	.word	0xfffffffd
	.align		4
        /*0018*/ 	.word	0x00000000
	.align		4
        /*001c*/ 	.word	0xfffffffc


//--------------------- .text._Z15bounceBackD3Q19PdPKdPKiii --------------------------
	.section	.text._Z15bounceBackD3Q19PdPKdPKiii,"ax",@progbits
	.align	128
        .global         _Z15bounceBackD3Q19PdPKdPKiii
        .type           _Z15bounceBackD3Q19PdPKdPKiii,@function
        .size           _Z15bounceBackD3Q19PdPKdPKiii,(.L_x_1 - _Z15bounceBackD3Q19PdPKdPKiii)
        .other          _Z15bounceBackD3Q19PdPKdPKiii,@"STO_CUDA_ENTRY STV_DEFAULT"
_Z15bounceBackD3Q19PdPKdPKiii:
.text._Z15bounceBackD3Q19PdPKdPKiii:
[----:B------:R-:W-:Y:S01]  /*0000*/  LDC R1, c[0x0][0x37c] ;  /* 0x0000df00ff017b82 */ /* 0x000fe20000000800 */
[----:B------:R-:W0:Y:S07]  /*0010*/  S2R R0, SR_TID.X ;  /* 0x0000000000007919 */ /* 0x000e2e0000002100 */
[----:B------:R-:W0:Y:S01]  /*0020*/  S2UR UR4, SR_CTAID.X ;  /* 0x00000000000479c3 */ /* 0x000e220000002500 */
[----:B------:R-:W1:Y:S07]  /*0030*/  LDCU UR5, c[0x0][0x398] ;  /* 0x00007300ff0577ac */ /* 0x000e6e0008000800 */
[----:B------:R-:W0:Y:S02]  /*0040*/  LDC R3, c[0x0][0x360] ;  /* 0x0000d800ff037b82 */ /* 0x000e240000000800 */
[----:B0-----:R-:W-:-:S05]  /*0050*/  IMAD R3, R3, UR4, R0 ;  /* 0x0000000403037c24 */ /* 0x001fca000f8e0200 */
[----:B-1----:R-:W-:-:S13]  /*0060*/  ISETP.GE.AND P0, PT, R3, UR5, PT ;  /* 0x0000000503007c0c */ /* 0x002fda000bf06270 */
[----:B------:R-:W-:Y:S05]  /*0070*/  @P0 EXIT ;  /* 0x000000000000094d */ /* 0x000fea0003800000 */
[----:B------:R-:W0:Y:S01]  /*0080*/  LDC.64 R8, c[0x0][0x390] ;  /* 0x0000e400ff087b82 */ /* 0x000e220000000a00 */
[----:B------:R-:W1:Y:S07]  /*0090*/  LDCU.64 UR4, c[0x0][0x358] ;  /* 0x00006b00ff0477ac */ /* 0x000e6e0008000a00 */
[----:B------:R-:W2:Y:S08]  /*00a0*/  LDC.64 R4, c[0x0][0x388] ;  /* 0x0000e200ff047b82 */ /* 0x000eb00000000a00 */
[----:B------:R-:W3:Y:S01]  /*00b0*/  LDC R7, c[0x0][0x39c] ;  /* 0x0000e700ff077b82 */ /* 0x000ee20000000800 */
[----:B0-----:R-:W-:-:S07]  /*00c0*/  IMAD.WIDE R8, R3, 0x4, R8 ;  /* 0x0000000403087825 */ /* 0x001fce00078e0208 */
[----:B------:R-:W0:Y:S01]  /*00d0*/  LDC.64 R2, c[0x0][0x380] ;  /* 0x0000e000ff027b82 */ /* 0x000e220000000a00 */
[----:B-1----:R-:W2:Y:S02]  /*00e0*/  LDG.E R9, desc[UR4][R8.64] ;  /* 0x0000000408097981 */ /* 0x002ea4000c1e1900 */
[----:B--2---:R-:W-:-:S05]  /*00f0*/  IMAD.WIDE R4, R9, 0x8, R4 ;  /* 0x0000000809047825 */ /* 0x004fca00078e0204 */
[----:B------:R-:W2:Y:S01]  /*0100*/  LDG.E.64 R10, desc[UR4][R4.64+-0x8] ;  /* 0xfffff804040a7981 */ /* 0x000ea2000c1e1b00 */
[----:B---3--:R-:W-:Y:S01]  /*0110*/  SHF.L.U32 R17, R7, 0x1, RZ ;  /* 0x0000000107117819 */ /* 0x008fe200000006ff */
[----:B0-----:R-:W-:-:S04]  /*0120*/  IMAD.WIDE R2, R9, 0x8, R2 ;  /* 0x0000000809027825 */ /* 0x001fc800078e0202 */
[----:B------:R-:W-:Y:S01]  /*0130*/  IMAD.WIDE R12, R17, 0x8, R4 ;  /* 0x00000008110c7825 */ /* 0x000fe200078e0204 */
[----:B--2---:R0:W-:Y:S05]  /*0140*/  STG.E.64 desc[UR4][R2.64+-0x8], R10 ;  /* 0xfffff80a02007986 */ /* 0x0041ea000c101b04 */
[----:B------:R-:W2:Y:S01]  /*0150*/  LDG.E.64 R12, desc[UR4][R12.64+-0x8] ;  /* 0xfffff8040c0c7981 */ /* 0x000ea2000c1e1b00 */
[----:B------:R-:W-:-:S04]  /*0160*/  IMAD.WIDE R8, R7, 0x8, R2 ;  /* 0x0000000807087825 */ /* 0x000fc800078e0202 */
[C---:B------:R-:W-:Y:S01]  /*0170*/  IMAD.WIDE R14, R7.reuse, 0x8, R4 ;  /* 0x00000008070e7825 */ /* 0x040fe200078e0204 */
[----:B------:R-:W-:Y:S01]  /*0180*/  SHF.L.U32 R23, R7, 0x2, RZ ;  /* 0x0000000207177819 */ /* 0x000fe200000006ff */
[----:B--2---:R1:W-:Y:S04]  /*0190*/  STG.E.64 desc[UR4][R8.64+-0x8], R12 ;  /* 0xfffff80c08007986 */ /* 0x0043e8000c101b04 */
[----:B------:R-:W2:Y:S01]  /*01a0*/  LDG.E.64 R14, desc[UR4][R14.64+-0x8] ;  /* 0xfffff8040e0e7981 */ /* 0x000ea2000c1e1b00 */
[----:B------:R-:W-:-:S04]  /*01b0*/  IMAD.WIDE R16, R17, 0x8, R2 ;  /* 0x0000000811107825 */ /* 0x000fc800078e0202 */
[----:B------:R-:W-:Y:S01]  /*01c0*/  IMAD.WIDE R18, R23, 0x8, R4 ;  /* 0x0000000817127825 */ /* 0x000fe200078e0204 */
[----:B------:R-:W-:Y:S01]  /*01d0*/  LEA R21, R7, R7, 0x1 ;  /* 0x0000000707157211 */ /* 0x000fe200078e08ff */
[----:B--2---:R2:W-:Y:S04]  /*01e0*/  STG.E.64 desc[UR4][R16.64+-0x8], R14 ;  /* 0xfffff80e10007986 */ /* 0x0045e8000c101b04 */
[----:B------:R-:W3:Y:S01]  /*01f0*/  LDG.E.64 R18, desc[UR4][R18.64+-0x8] ;  /* 0xfffff80412127981 */ /* 0x000ee2000c1e1b00 */
[----:B0-----:R-:W-:-:S04]  /*0200*/  IMAD.WIDE R10, R21, 0x8, R2 ;  /* 0x00000008150a7825 */ /* 0x001fc800078e0202 */
[----:B------:R-:W-:Y:S01]  /*0210*/  IMAD.WIDE R20, R21, 0x8, R4 ;  /* 0x0000000815147825 */ /* 0x000fe200078e0204 */
[----:B---3--:R0:W-:Y:S05]  /*0220*/  STG.E.64 desc[UR4][R10.64+-0x8], R18 ;  /* 0xfffff8120a007986 */ /* 0x0081ea000c101b04 */
[----:B------:R-:W3:Y:S01]  /*0230*/  LDG.E.64 R20, desc[UR4][R20.64+-0x8] ;  /* 0xfffff80414147981 */ /* 0x000ee2000c1e1b00 */
[----:B------:R-:W-:Y:S02]  /*0240*/  IMAD R25, R7, 0x6, RZ ;  /* 0x0000000607197824 */ /* 0x000fe400078e02ff */
[----:B-1----:R-:W-:-:S04]  /*0250*/  IMAD.WIDE R12, R23, 0x8, R2 ;  /* 0x00000008170c7825 */ /* 0x002fc800078e0202 */
[----:B------:R-:W-:Y:S01]  /*0260*/  IMAD.WIDE R22, R25, 0x8, R4 ;  /* 0x0000000819167825 */ /* 0x000fe200078e0204 */
[----:B--2---:R-:W-:Y:S01]  /*0270*/  LEA R17, R7, R7, 0x2 ;  /* 0x0000000707117211 */ /* 0x004fe200078e10ff */
[----:B---3--:R1:W-:Y:S04]  /*0280*/  STG.E.64 desc[UR4][R12.64+-0x8], R20 ;  /* 0xfffff8140c007986 */ /* 0x0083e8000c101b04 */
[----:B------:R-:W2:Y:S01]  /*0290*/  LDG.E.64 R22, desc[UR4][R22.64+-0x8] ;  /* 0xfffff80416167981 */ /* 0x000ea2000c1e1b00 */
[----:B------:R-:W-:-:S04]  /*02a0*/  IMAD.WIDE R14, R17, 0x8, R2 ;  /* 0x00000008110e7825 */ /* 0x000fc800078e0202 */
[----:B------:R-:W-:Y:S01]  /*02b0*/  IMAD.WIDE R16, R17, 0x8, R4 ;  /* 0x0000000811107825 */ /* 0x000fe200078e0204 */
[----:B--2---:R2:W-:Y:S05]  /*02c0*/  STG.E.64 desc[UR4][R14.64+-0x8], R22 ;  /* 0xfffff8160e007986 */ /* 0x0045ea000c101b04 */
[----:B------:R-:W3:Y:S01]  /*02d0*/  LDG.E.64 R16, desc[UR4][R16.64+-0x8] ;  /* 0xfffff80410107981 */ /* 0x000ee2000c1e1b00 */
[----:B------:R-:W-:Y:S02]  /*02e0*/  IMAD R9, R7, 0xa, RZ ;  /* 0x0000000a07097824 */ /* 0x000fe400078e02ff */
[----:B0-----:R-:W-:-:S04]  /*02f0*/  IMAD.WIDE R10, R25, 0x8, R2 ;  /* 0x00000008190a7825 */ /* 0x001fc800078e0202 */
[----:B------:R-:W-:Y:S01]  /*0300*/  IMAD.WIDE R18, R9, 0x8, R4 ;  /* 0x0000000809127825 */ /* 0x000fe200078e0204 */
[CC--:B------:R-:W-:Y:S01]  /*0310*/  LEA R25, R7.reuse, -R7.reuse, 0x3 ;  /* 0x8000000707197211 */ /* 0x0c0fe200078e18ff */
[----:B---3--:R0:W-:Y:S04]  /*0320*/  STG.E.64 desc[UR4][R10.64+-0x8], R16 ;  /* 0xfffff8100a007986 */ /* 0x0081e8000c101b04 */
[----:B------:R-:W3:Y:S01]  /*0330*/  LDG.E.64 R18, desc[UR4][R18.64+-0x8] ;  /* 0xfffff80412127981 */ /* 0x000ee2000c1e1b00 */
[----:B------:R-:W-:Y:S01]  /*0340*/  LEA R27, R7, R7, 0x3 ;  /* 0x00000007071b7211 */ /* 0x000fe200078e18ff */
[----:B-1----:R-:W-:-:S04]  /*0350*/  IMAD.WIDE R12, R25, 0x8, R2 ;  /* 0x00000008190c7825 */ /* 0x002fc800078e0202 */
[----:B------:R-:W-:Y:S01]  /*0360*/  IMAD.WIDE R20, R27, 0x8, R4 ;  /* 0x000000081b147825 */ /* 0x000fe200078e0204 */
[----:B--2---:R-:W-:Y:S01]  /*0370*/  SHF.L.U32 R23, R7, 0x3, RZ ;  /* 0x0000000307177819 */ /* 0x004fe200000006ff */
[----:B---3--:R1:W-:Y:S04]  /*0380*/  STG.E.64 desc[UR4][R12.64+-0x8], R18 ;  /* 0xfffff8120c007986 */ /* 0x0083e8000c101b04 */
[----:B------:R-:W2:Y:S01]  /*0390*/  LDG.E.64 R20, desc[UR4][R20.64+-0x8] ;  /* 0xfffff80414147981 */ /* 0x000ea2000c1e1b00 */
[----:B------:R-:W-:-:S04]  /*03a0*/  IMAD.WIDE R14, R23, 0x8, R2 ;  /* 0x00000008170e7825 */ /* 0x000fc800078e0202 */
[----:B------:R-:W-:Y:S01]  /*03b0*/  IMAD.WIDE R22, R23, 0x8, R4 ;  /* 0x0000000817167825 */ /* 0x000fe200078e0204 */
[----:B--2---:R2:W-:Y:S05]  /*03c0*/  STG.E.64 desc[UR4][R14.64+-0x8], R20 ;  /* 0xfffff8140e007986 */ /* 0x0045ea000c101b04 */
[----:B------:R-:W3:Y:S01]  /*03d0*/  LDG.E.64 R22, desc[UR4][R22.64+-0x8] ;  /* 0xfffff80416167981 */ /* 0x000ee2000c1e1b00 */
[----:B0-----:R-:W-:-:S04]  /*03e0*/  IMAD.WIDE R16, R27, 0x8, R2 ;  /* 0x000000081b107825 */ /* 0x001fc800078e0202 */
[----:B------:R-:W-:Y:S01]  /*03f0*/  IMAD.WIDE R24, R25, 0x8, R4 ;  /* 0x0000000819187825 */ /* 0x000fe200078e0204 */
[----:B---3--:R0:W-:Y:S05]  /*0400*/  STG.E.64 desc[UR4][R16.64+-0x8], R22 ;  /* 0xfffff81610007986 */ /* 0x0081ea000c101b04 */
[----:B------:R-:W3:Y:S01]  /*0410*/  LDG.E.64 R24, desc[UR4][R24.64+-0x8] ;  /* 0xfffff80418187981 */ /* 0x000ee2000c1e1b00 */
[----:B------:R-:W-:Y:S02]  /*0420*/  IMAD R11, R7, 0xe, RZ ;  /* 0x0000000e070b7824 */ /* 0x000fe400078e02ff */
[----:B------:R-:W-:-:S04]  /*0430*/  IMAD.WIDE R8, R9, 0x8, R2 ;  /* 0x0000000809087825 */ /* 0x000fc800078e0202 */
[----:B-1----:R-:W-:Y:S01]  /*0440*/  IMAD.WIDE R12, R11, 0x8, R4 ;  /* 0x000000080b0c7825 */ /* 0x002fe200078e0204 */
[----:B---3--:R1:W-:Y:S05]  /*0450*/  STG.E.64 desc[UR4][R8.64+-0x8], R24 ;  /* 0xfffff81808007986 */ /* 0x0083ea000c101b04 */
[----:B------:R-:W3:Y:S01]  /*0460*/  LDG.E.64 R12, desc[UR4][R12.64+-0x8] ;  /* 0xfffff8040c0c7981 */ /* 0x000ee2000c1e1b00 */
[C---:B------:R-:W-:Y:S02]  /*0470*/  IMAD R27, R7.reuse, 0xb, RZ ;  /* 0x0000000b071b7824 */ /* 0x040fe400078e02ff */
[----:B------:R-:W-:Y:S02]  /*0480*/  IMAD R29, R7, 0xd, RZ ;  /* 0x0000000d071d7824 */ /* 0x000fe400078e02ff */
[----:B--2---:R-:W-:-:S04]  /*0490*/  IMAD.WIDE R14, R27, 0x8, R2 ;  /* 0x000000081b0e7825 */ /* 0x004fc800078e0202 */
[----:B------:R-:W-:Y:S01]  /*04a0*/  IMAD.WIDE R18, R29, 0x8, R4 ;  /* 0x000000081d127825 */ /* 0x000fe200078e0204 */
[----:B---3--:R2:W-:Y:S05]  /*04b0*/  STG.E.64 desc[UR4][R14.64+-0x8], R12 ;  /* 0xfffff80c0e007986 */ /* 0x0085ea000c101b04 */
[----:B------:R-:W3:Y:S01]  /*04c0*/  LDG.E.64 R18, desc[UR4][R18.64+-0x8] ;  /* 0xfffff80412127981 */ /* 0x000ee2000c1e1b00 */
[----:B------:R-:W-:-:S04]  /*04d0*/  IMAD R21, R7, 0xc, RZ ;  /* 0x0000000c07157824 */ /* 0x000fc800078e02ff */
[----:B0-----:R-:W-:-:S04]  /*04e0*/  IMAD.WIDE R16, R21, 0x8, R2 ;  /* 0x0000000815107825 */ /* 0x001fc800078e0202 */
[----:B------:R-:W-:Y:S01]  /*04f0*/  IMAD.WIDE R20, R21, 0x8, R4 ;  /* 0x0000000815147825 */ /* 0x000fe200078e0204 */
[----:B---3--:R0:W-:Y:S05]  /*0500*/  STG.E.64 desc[UR4][R16.64+-0x8], R18 ;  /* 0xfffff81210007986 */ /* 0x0081ea000c101b04 */
[----:B------:R-:W3:Y:S01]  /*0510*/  LDG.E.64 R20, desc[UR4][R20.64+-0x8] ;  /* 0xfffff80414147981 */ /* 0x000ee2000c1e1b00 */
[----:B------:R-:W-:-:S04]  /*0520*/  IMAD.WIDE R22, R29, 0x8, R2 ;  /* 0x000000081d167825 */ /* 0x000fc800078e0202 */
[----:B-1----:R-:W-:Y:S01]  /*0530*/  IMAD.WIDE R24, R27, 0x8, R4 ;  /* 0x000000081b187825 */ /* 0x002fe200078e0204 */
[----:B---3--:R-:W-:Y:S05]  /*0540*/  STG.E.64 desc[UR4][R22.64+-0x8], R20 ;  /* 0xfffff81416007986 */ /* 0x008fea000c101b04 */
[----:B------:R-:W3:Y:S01]  /*0550*/  LDG.E.64 R24, desc[UR4][R24.64+-0x8] ;  /* 0xfffff80418187981 */ /* 0x000ee2000c1e1b00 */
[----:B------:R-:W-:Y:S02]  /*0560*/  IMAD R9, R7, 0x12, RZ ;  /* 0x0000001207097824 */ /* 0x000fe400078e02ff */
[----:B------:R-:W-:-:S04]  /*0570*/  IMAD.WIDE R10, R11, 0x8, R2 ;  /* 0x000000080b0a7825 */ /* 0x000fc800078e0202 */
[----:B--2---:R-:W-:Y:S01]  /*0580*/  IMAD.WIDE R12, R9, 0x8, R4 ;  /* 0x00000008090c7825 */ /* 0x004fe200078e0204 */
[CC--:B------:R-:W-:Y:S01]  /*0590*/  LEA R27, R7.reuse, -R7.reuse, 0x4 ;  /* 0x80000007071b7211 */ /* 0x0c0fe200078e20ff */
[----:B---3--:R1:W-:Y:S04]  /*05a0*/  STG.E.64 desc[UR4][R10.64+-0x8], R24 ;  /* 0xfffff8180a007986 */ /* 0x0083e8000c101b04 */
[----:B------:R-:W2:Y:S01]  /*05b0*/  LDG.E.64 R12, desc[UR4][R12.64+-0x8] ;  /* 0xfffff8040c0c7981 */ /* 0x000ea2000c1e1b00 */
[----:B------:R-:W-:Y:S01]  /*05c0*/  LEA R29, R7, R7, 0x4 ;  /* 0x00000007071d7211 */ /* 0x000fe200078e20ff */
[----:B------:R-:W-:-:S04]  /*05d0*/  IMAD.WIDE R14, R27, 0x8, R2 ;  /* 0x000000081b0e7825 */ /* 0x000fc800078e0202 */
[----:B0-----:R-:W-:Y:S01]  /*05e0*/  IMAD.WIDE R16, R29, 0x8, R4 ;  /* 0x000000081d107825 */ /* 0x001fe200078e0204 */
[----:B------:R-:W-:Y:S01]  /*05f0*/  SHF.L.U32 R19, R7, 0x4, RZ ;  /* 0x0000000407137819 */ /* 0x000fe200000006ff */
[----:B--2---:R-:W-:Y:S04]  /*0600*/  STG.E.64 desc[UR4][R14.64+-0x8], R12 ;  /* 0xfffff80c0e007986 */ /* 0x004fe8000c101b04 */
[----:B------:R-:W2:Y:S01]  /*0610*/  LDG.E.64 R16, desc[UR4][R16.64+-0x8] ;  /* 0xfffff80410107981 */ /* 0x000ea2000c1e1b00 */
[----:B------:R-:W-:-:S04]  /*0620*/  IMAD.WIDE R6, R19, 0x8, R2 ;  /* 0x0000000813067825 */ /* 0x000fc800078e0202 */
[----:B------:R-:W-:Y:S01]  /*0630*/  IMAD.WIDE R18, R19, 0x8, R4 ;  /* 0x0000000813127825 */ /* 0x000fe200078e0204 */
[----:B--2---:R-:W-:Y:S05]  /*0640*/  STG.E.64 desc[UR4][R6.64+-0x8], R16 ;  /* 0xfffff81006007986 */ /* 0x004fea000c101b04 */
[----:B------:R-:W2:Y:S01]  /*0650*/  LDG.E.64 R18, desc[UR4][R18.64+-0x8] ;  /* 0xfffff80412127981 */ /* 0x000ea2000c1e1b00 */
[----:B-1----:R-:W-:-:S04]  /*0660*/  IMAD.WIDE R10, R29, 0x8, R2 ;  /* 0x000000081d0a7825 */ /* 0x002fc800078e0202 */
[----:B------:R-:W-:Y:S01]  /*0670*/  IMAD.WIDE R4, R27, 0x8, R4 ;  /* 0x000000081b047825 */ /* 0x000fe200078e0204 */
[----:B--2---:R-:W-:Y:S05]  /*0680*/  STG.E.64 desc[UR4][R10.64+-0x8], R18 ;  /* 0xfffff8120a007986 */ /* 0x004fea000c101b04 */
[----:B------:R-:W2:Y:S01]  /*0690*/  LDG.E.64 R4, desc[UR4][R4.64+-0x8] ;  /* 0xfffff80404047981 */ /* 0x000ea2000c1e1b00 */
[----:B------:R-:W-:-:S05]  /*06a0*/  IMAD.WIDE R2, R9, 0x8, R2 ;  /* 0x0000000809027825 */ /* 0x000fca00078e0202 */
[----:B--2---:R-:W-:Y:S01]  /*06b0*/  STG.E.64 desc[UR4][R2.64+-0x8], R4 ;  /* 0xfffff80402007986 */ /* 0x004fe2000c101b04 */
[----:B------:R-:W-:Y:S05]  /*06c0*/  EXIT ;  /* 0x000000000000794d */ /* 0x000fea0003800000 */
.L_x_0:
[----:B------:R-:W-:-:S00]  /*06d0*/  BRA `(.L_x_0) ;  /* 0xfffffffc00fc7947 */ /* 0x000fc0000383ffff */
[----:B------:R-:W-:-:S00]  /*06e0*/  NOP ;  /* 0x0000000000007918 */ /* 0x000fc00000000000 */
        /* <DEDUP_REMOVED lines=9> */
.L_x_1:


//--------------------- .nv.shared.reserved.0     --------------------------
	.section	.nv.shared.reserved.0,"aw",@nobits
	.weak		__nv_reservedSMEM_offset_0_alias
	.size		__nv_reservedSMEM_offset_0_alias, 0, 64
	.other		__nv_reservedSMEM_offset_0_alias,@"STO_CUDA_RESERVED_SHARED STV_DEFAULT"
__nv_reservedSMEM_offset_0_alias:
	.zero		0
	.zero		64


//--------------------- .nv.constant0._Z15bounceBackD3Q19PdPKdPKiii --------------------------
	.section	.nv.constant0._Z15bounceBackD3Q19PdPKdPKiii,"a",@progbits
	.sectionflags	@""
	.align	4
.nv.constant0._Z15bounceBackD3Q19PdPKdPKiii:
	.zero		928


//--------------------- SYMBOLS --------------------------

	.type		.nv.reservedSmem.offset0,@object
	.size		.nv.reservedSmem.offset0,0x4
